//
// Generated by NVIDIA NVVM Compiler
//
// Compiler Build ID: CL-36424714
// Cuda compilation tools, release 13.0, V13.0.88
// Based on NVVM 20.0.0
//

.version 9.0
.target sm_100
.address_size 64

	// .globl	fill_with

.visible .entry fill_with(
	.param .u64 .ptr .align 1 fill_with_param_0,
	.param .f32 fill_with_param_1,
	.param .u64 fill_with_param_2
)
{
	.reg .pred 	%p<2>;
	.reg .b32 	%r<5>;
	.reg .b32 	%f<2>;
	.reg .b64 	%rd<7>;

	ld.param.u64 	%rd2, [fill_with_param_0];
	ld.param.f32 	%f1, [fill_with_param_1];
	ld.param.u64 	%rd3, [fill_with_param_2];
	mov.u32 	%r1, %ctaid.x;
	mov.u32 	%r2, %ntid.x;
	mov.u32 	%r3, %tid.x;
	mad.lo.s32 	%r4, %r1, %r2, %r3;
	cvt.u64.u32 	%rd1, %r4;
	setp.le.u64 	%p1, %rd3, %rd1;
	@%p1 bra 	$L__BB0_2;
	cvta.to.global.u64 	%rd4, %rd2;
	shl.b64 	%rd5, %rd1, 2;
	add.s64 	%rd6, %rd4, %rd5;
	st.global.f32 	[%rd6], %f1;
$L__BB0_2:
	ret;

}
	// .globl	min_to_forward
.visible .entry min_to_forward(
	.param .u64 min_to_forward_param_0,
	.param .u64 min_to_forward_param_1,
	.param .u64 .ptr .align 1 min_to_forward_param_2,
	.param .u64 .ptr .align 1 min_to_forward_param_3,
	.param .u64 .ptr .align 1 min_to_forward_param_4,
	.param .u64 .ptr .align 1 min_to_forward_param_5,
	.param .u64 .ptr .align 1 min_to_forward_param_6
)
{
	.reg .pred 	%p<9>;
	.reg .b32 	%r<42>;
	.reg .b64 	%rd<74>;

	ld.param.u64 	%rd36, [min_to_forward_param_0];
	ld.param.u64 	%rd31, [min_to_forward_param_1];
	ld.param.u64 	%rd37, [min_to_forward_param_2];
	ld.param.u64 	%rd32, [min_to_forward_param_3];
	ld.param.u64 	%rd33, [min_to_forward_param_4];
	ld.param.u64 	%rd34, [min_to_forward_param_5];
	ld.param.u64 	%rd35, [min_to_forward_param_6];
	cvta.to.global.u64 	%rd1, %rd37;
	mov.u32 	%r15, %ctaid.x;
	mov.u32 	%r16, %ntid.x;
	mov.u32 	%r17, %tid.x;
	mad.lo.s32 	%r40, %r15, %r16, %r17;
	cvt.u64.u32 	%rd38, %r40;
	setp.le.u64 	%p1, %rd36, %rd38;
	@%p1 bra 	$L__BB1_16;
	setp.eq.s64 	%p2, %rd31, 0;
	cvta.to.global.u64 	%rd2, %rd33;
	mov.b32 	%r36, 0;
	mov.b64 	%rd66, 0;
	mov.u32 	%r37, %r40;
	mov.u32 	%r38, %r36;
	@%p2 bra 	$L__BB1_5;
$L__BB1_2:
	not.b64 	%rd40, %rd66;
	add.s64 	%rd41, %rd31, %rd40;
	cvt.u64.u32 	%rd7, %r37;
	and.b64  	%rd8, %rd41, 4294967295;
	shl.b64 	%rd42, %rd41, 3;
	and.b64  	%rd43, %rd42, 34359738360;
	add.s64 	%rd44, %rd1, %rd43;
	ld.global.u64 	%rd9, [%rd44];
	and.b64  	%rd45, %rd9, -4294967296;
	setp.ne.s64 	%p3, %rd45, 0;
	@%p3 bra 	$L__BB1_8;
	cvt.u32.u64 	%r19, %rd9;
	cvt.u32.u64 	%r20, %rd7;
	div.u32 	%r21, %r20, %r19;
	mul.lo.s32 	%r22, %r21, %r19;
	sub.s32 	%r23, %r20, %r22;
	cvt.u64.u32 	%rd68, %r21;
	cvt.u64.u32 	%rd69, %r23;
	bra.uni 	$L__BB1_9;
$L__BB1_4:
	cvt.u64.u32 	%rd66, %r38;
$L__BB1_5:
	setp.eq.s64 	%p5, %rd31, 0;
	cvta.to.global.u64 	%rd5, %rd35;
	mov.b32 	%r39, 0;
	mov.b64 	%rd73, 0;
	mov.u32 	%r41, %r39;
	@%p5 bra 	$L__BB1_13;
$L__BB1_6:
	not.b64 	%rd51, %rd73;
	add.s64 	%rd52, %rd31, %rd51;
	cvt.u64.u32 	%rd18, %r40;
	and.b64  	%rd19, %rd52, 4294967295;
	shl.b64 	%rd53, %rd52, 3;
	and.b64  	%rd54, %rd53, 34359738360;
	add.s64 	%rd55, %rd1, %rd54;
	ld.global.u64 	%rd20, [%rd55];
	and.b64  	%rd56, %rd20, -4294967296;
	setp.ne.s64 	%p6, %rd56, 0;
	@%p6 bra 	$L__BB1_10;
	cvt.u32.u64 	%r27, %rd20;
	cvt.u32.u64 	%r28, %rd18;
	div.u32 	%r29, %r28, %r27;
	mul.lo.s32 	%r30, %r29, %r27;
	sub.s32 	%r31, %r28, %r30;
	cvt.u64.u32 	%rd71, %r29;
	cvt.u64.u32 	%rd72, %r31;
	bra.uni 	$L__BB1_11;
$L__BB1_8:
	div.u64 	%rd68, %rd7, %rd9;
	mul.lo.s64 	%rd46, %rd68, %rd9;
	sub.s64 	%rd69, %rd7, %rd46;
$L__BB1_9:
	shl.b64 	%rd47, %rd8, 3;
	add.s64 	%rd48, %rd2, %rd47;
	ld.global.u64 	%rd49, [%rd48];
	cvt.u32.u64 	%r24, %rd49;
	cvt.u32.u64 	%r25, %rd69;
	mad.lo.s32 	%r38, %r24, %r25, %r38;
	cvt.u32.u64 	%r37, %rd68;
	add.s32 	%r36, %r36, 1;
	cvt.u64.u32 	%rd66, %r36;
	setp.gt.u64 	%p4, %rd31, %rd66;
	@%p4 bra 	$L__BB1_2;
	bra.uni 	$L__BB1_4;
$L__BB1_10:
	div.u64 	%rd71, %rd18, %rd20;
	mul.lo.s64 	%rd57, %rd71, %rd20;
	sub.s64 	%rd72, %rd18, %rd57;
$L__BB1_11:
	shl.b64 	%rd58, %rd19, 3;
	add.s64 	%rd59, %rd5, %rd58;
	ld.global.u64 	%rd60, [%rd59];
	cvt.u32.u64 	%r32, %rd60;
	cvt.u32.u64 	%r33, %rd72;
	mad.lo.s32 	%r41, %r32, %r33, %r41;
	cvt.u32.u64 	%r40, %rd71;
	add.s32 	%r39, %r39, 1;
	cvt.u64.u32 	%rd73, %r39;
	setp.gt.u64 	%p7, %rd31, %rd73;
	@%p7 bra 	$L__BB1_6;
	cvt.u64.u32 	%rd73, %r41;
$L__BB1_13:
	cvta.to.global.u64 	%rd61, %rd34;
	shl.b64 	%rd62, %rd73, 2;
	add.s64 	%rd30, %rd61, %rd62;
	cvta.to.global.u64 	%rd63, %rd32;
	shl.b64 	%rd64, %rd66, 2;
	add.s64 	%rd65, %rd63, %rd64;
	ld.global.u32 	%r14, [%rd65];
	setp.gt.s32 	%p8, %r14, -1;
	@%p8 bra 	$L__BB1_15;
	atom.global.max.u32 	%r34, [%rd30], %r14;
	bra.uni 	$L__BB1_16;
$L__BB1_15:
	atom.global.min.s32 	%r35, [%rd30], %r14;
$L__BB1_16:
	ret;

}
	// .globl	min_to_backward
.visible .entry min_to_backward(
	.param .u64 min_to_backward_param_0,
	.param .u64 min_to_backward_param_1,
	.param .u64 .ptr .align 1 min_to_backward_param_2,
	.param .u64 .ptr .align 1 min_to_backward_param_3,
	.param .u64 .ptr .align 1 min_to_backward_param_4,
	.param .u64 .ptr .align 1 min_to_backward_param_5,
	.param .u64 .ptr .align 1 min_to_backward_param_6,
	.param .u64 .ptr .align 1 min_to_backward_param_7,
	.param .u64 .ptr .align 1 min_to_backward_param_8
)
{
	.reg .pred 	%p<9>;
	.reg .b32 	%r<39>;
	.reg .b32 	%f<8>;
	.reg .b64 	%rd<82>;

	ld.param.u64 	%rd37, [min_to_backward_param_0];
	ld.param.u64 	%rd30, [min_to_backward_param_1];
	ld.param.u64 	%rd38, [min_to_backward_param_2];
	ld.param.u64 	%rd31, [min_to_backward_param_3];
	ld.param.u64 	%rd32, [min_to_backward_param_4];
	ld.param.u64 	%rd33, [min_to_backward_param_5];
	ld.param.u64 	%rd34, [min_to_backward_param_6];
	ld.param.u64 	%rd35, [min_to_backward_param_7];
	ld.param.u64 	%rd36, [min_to_backward_param_8];
	cvta.to.global.u64 	%rd1, %rd38;
	mov.u32 	%r14, %ctaid.x;
	mov.u32 	%r15, %ntid.x;
	mov.u32 	%r16, %tid.x;
	mad.lo.s32 	%r37, %r14, %r15, %r16;
	cvt.u64.u32 	%rd39, %r37;
	setp.le.u64 	%p1, %rd37, %rd39;
	@%p1 bra 	$L__BB2_16;
	setp.eq.s64 	%p2, %rd30, 0;
	cvta.to.global.u64 	%rd2, %rd33;
	mov.b32 	%r33, 0;
	mov.b64 	%rd74, 0;
	mov.u32 	%r34, %r37;
	mov.u32 	%r35, %r33;
	@%p2 bra 	$L__BB2_5;
$L__BB2_2:
	not.b64 	%rd41, %rd74;
	add.s64 	%rd42, %rd30, %rd41;
	cvt.u64.u32 	%rd7, %r34;
	and.b64  	%rd8, %rd42, 4294967295;
	shl.b64 	%rd43, %rd42, 3;
	and.b64  	%rd44, %rd43, 34359738360;
	add.s64 	%rd45, %rd1, %rd44;
	ld.global.u64 	%rd9, [%rd45];
	and.b64  	%rd46, %rd9, -4294967296;
	setp.ne.s64 	%p3, %rd46, 0;
	@%p3 bra 	$L__BB2_8;
	cvt.u32.u64 	%r18, %rd9;
	cvt.u32.u64 	%r19, %rd7;
	div.u32 	%r20, %r19, %r18;
	mul.lo.s32 	%r21, %r20, %r18;
	sub.s32 	%r22, %r19, %r21;
	cvt.u64.u32 	%rd76, %r20;
	cvt.u64.u32 	%rd77, %r22;
	bra.uni 	$L__BB2_9;
$L__BB2_4:
	cvt.u64.u32 	%rd74, %r35;
$L__BB2_5:
	setp.eq.s64 	%p5, %rd30, 0;
	cvta.to.global.u64 	%rd5, %rd36;
	mov.b32 	%r36, 0;
	mov.b64 	%rd81, 0;
	mov.u32 	%r38, %r36;
	@%p5 bra 	$L__BB2_13;
$L__BB2_6:
	not.b64 	%rd52, %rd81;
	add.s64 	%rd53, %rd30, %rd52;
	cvt.u64.u32 	%rd18, %r37;
	and.b64  	%rd19, %rd53, 4294967295;
	shl.b64 	%rd54, %rd53, 3;
	and.b64  	%rd55, %rd54, 34359738360;
	add.s64 	%rd56, %rd1, %rd55;
	ld.global.u64 	%rd20, [%rd56];
	and.b64  	%rd57, %rd20, -4294967296;
	setp.ne.s64 	%p6, %rd57, 0;
	@%p6 bra 	$L__BB2_10;
	cvt.u32.u64 	%r26, %rd20;
	cvt.u32.u64 	%r27, %rd18;
	div.u32 	%r28, %r27, %r26;
	mul.lo.s32 	%r29, %r28, %r26;
	sub.s32 	%r30, %r27, %r29;
	cvt.u64.u32 	%rd79, %r28;
	cvt.u64.u32 	%rd80, %r30;
	bra.uni 	$L__BB2_11;
$L__BB2_8:
	div.u64 	%rd76, %rd7, %rd9;
	mul.lo.s64 	%rd47, %rd76, %rd9;
	sub.s64 	%rd77, %rd7, %rd47;
$L__BB2_9:
	shl.b64 	%rd48, %rd8, 3;
	add.s64 	%rd49, %rd2, %rd48;
	ld.global.u64 	%rd50, [%rd49];
	cvt.u32.u64 	%r23, %rd50;
	cvt.u32.u64 	%r24, %rd77;
	mad.lo.s32 	%r35, %r23, %r24, %r35;
	cvt.u32.u64 	%r34, %rd76;
	add.s32 	%r33, %r33, 1;
	cvt.u64.u32 	%rd74, %r33;
	setp.gt.u64 	%p4, %rd30, %rd74;
	@%p4 bra 	$L__BB2_2;
	bra.uni 	$L__BB2_4;
$L__BB2_10:
	div.u64 	%rd79, %rd18, %rd20;
	mul.lo.s64 	%rd58, %rd79, %rd20;
	sub.s64 	%rd80, %rd18, %rd58;
$L__BB2_11:
	shl.b64 	%rd59, %rd19, 3;
	add.s64 	%rd60, %rd5, %rd59;
	ld.global.u64 	%rd61, [%rd60];
	cvt.u32.u64 	%r31, %rd61;
	cvt.u32.u64 	%r32, %rd80;
	mad.lo.s32 	%r38, %r31, %r32, %r38;
	cvt.u32.u64 	%r37, %rd79;
	add.s32 	%r36, %r36, 1;
	cvt.u64.u32 	%rd81, %r36;
	setp.gt.u64 	%p7, %rd30, %rd81;
	@%p7 bra 	$L__BB2_6;
	cvt.u64.u32 	%rd81, %r38;
$L__BB2_13:
	cvta.to.global.u64 	%rd62, %rd31;
	shl.b64 	%rd63, %rd74, 2;
	add.s64 	%rd64, %rd62, %rd63;
	ld.global.f32 	%f4, [%rd64];
	cvta.to.global.u64 	%rd65, %rd34;
	shl.b64 	%rd66, %rd81, 2;
	add.s64 	%rd67, %rd65, %rd66;
	ld.global.f32 	%f5, [%rd67];
	setp.neu.f32 	%p8, %f4, %f5;
	mov.f32 	%f7, 0f00000000;
	@%p8 bra 	$L__BB2_15;
	cvta.to.global.u64 	%rd68, %rd35;
	add.s64 	%rd70, %rd68, %rd66;
	ld.global.f32 	%f7, [%rd70];
$L__BB2_15:
	cvta.to.global.u64 	%rd71, %rd32;
	add.s64 	%rd73, %rd71, %rd63;
	atom.global.add.f32 	%f6, [%rd73], %f7;
$L__BB2_16:
	ret;

}


// ===== COMPILED SASS (sm_100) =====

	.target	sm_100

	.elftype	@"ET_EXEC"


//--------------------- .note.nv.tkinfo           --------------------------
	.section	.note.nv.tkinfo,"",@"SHT_NOTE"
	.sectionflags	@"SHF_NOTE_NV_TKINFO"
	.tkinfo
        /*0018*/ 	.word	0x00000002
        /*0030*/ 	.string	""
        /*0030*/ 	.string	"ptxas"
        /*0030*/ 	.string	"Cuda compilation tools, release 13.0, V13.0.88"
        /*0030*/ 	.string	"Build cuda_13.0.r13.0/compiler.36424714_0"
        /*0030*/ 	.string	"-arch sm_100 -m 64 "



//--------------------- .note.nv.cuinfo           --------------------------
	.section	.note.nv.cuinfo,"",@"SHT_NOTE"
	.sectionflags	@"SHF_NOTE_NV_CUINFO"
        /*0018*/ 	.short	0x0002
        /*001a*/ 	.short	0x0064
        /*001c*/ 	.short	0x0082
	.zero		2


//--------------------- .nv.info                  --------------------------
	.section	.nv.info,"",@"SHT_CUDA_INFO"
	.align	4


	//----- nvinfo : EIATTR_REGCOUNT
	.align		4
        /*0000*/ 	.byte	0x04, 0x2f
        /*0002*/ 	.short	(.L_1 - .L_0)
	.align		4
.L_0:
        /*0004*/ 	.word	index@(fill_with)
        /*0008*/ 	.word	0x00000008


	//----- nvinfo : EIATTR_FRAME_SIZE
	.align		4
.L_1:
        /*000c*/ 	.byte	0x04, 0x11
        /*000e*/ 	.short	(.L_3 - .L_2)
	.align		4
.L_2:
        /*0010*/ 	.word	index@(fill_with)
        /*0014*/ 	.word	0x00000000


	//----- nvinfo : EIATTR_REGCOUNT
	.align		4
.L_3:
        /*0018*/ 	.byte	0x04, 0x2f
        /*001a*/ 	.short	(.L_5 - .L_4)
	.align		4
.L_4:
        /*001c*/ 	.word	index@(min_to_forward)
        /*0020*/ 	.word	0x0000001a


	//----- nvinfo : EIATTR_FRAME_SIZE
	.align		4
.L_5:
        /*0024*/ 	.byte	0x04, 0x11
        /*0026*/ 	.short	(.L_7 - .L_6)
	.align		4
.L_6:
        /*0028*/ 	.word	index@($__internal_1_$__cuda_sm20_div_u64)
        /*002c*/ 	.word	0x00000000


	//----- nvinfo : EIATTR_FRAME_SIZE
	.align		4
.L_7:
        /*0030*/ 	.byte	0x04, 0x11
        /*0032*/ 	.short	(.L_9 - .L_8)
	.align		4
.L_8:
        /*0034*/ 	.word	index@(min_to_forward)
        /*0038*/ 	.word	0x00000000


	//----- nvinfo : EIATTR_REGCOUNT
	.align		4
.L_9:
        /*003c*/ 	.byte	0x04, 0x2f
        /*003e*/ 	.short	(.L_11 - .L_10)
	.align		4
.L_10:
        /*0040*/ 	.word	index@(min_to_backward)
        /*0044*/ 	.word	0x0000001a


	//----- nvinfo : EIATTR_FRAME_SIZE
	.align		4
.L_11:
        /*0048*/ 	.byte	0x04, 0x11
        /*004a*/ 	.short	(.L_13 - .L_12)
	.align		4
.L_12:
        /*004c*/ 	.word	index@($__internal_0_$__cuda_sm20_div_u64)
        /*0050*/ 	.word	0x00000000


	//----- nvinfo : EIATTR_FRAME_SIZE
	.align		4
.L_13:
        /*0054*/ 	.byte	0x04, 0x11
        /*0056*/ 	.short	(.L_15 - .L_14)
	.align		4
.L_14:
        /*0058*/ 	.word	index@(min_to_backward)
        /*005c*/ 	.word	0x00000000


	//----- nvinfo : EIATTR_MIN_STACK_SIZE
	.align		4
.L_15:
        /*0060*/ 	.byte	0x04, 0x12
        /*0062*/ 	.short	(.L_17 - .L_16)
	.align		4
.L_16:
        /*0064*/ 	.word	index@(min_to_backward)
        /*0068*/ 	.word	0x00000000


	//----- nvinfo : EIATTR_MIN_STACK_SIZE
	.align		4
.L_17:
        /*006c*/ 	.byte	0x04, 0x12
        /*006e*/ 	.short	(.L_19 - .L_18)
	.align		4
.L_18:
        /*0070*/ 	.word	index@(min_to_forward)
        /*0074*/ 	.word	0x00000000


	//----- nvinfo : EIATTR_MIN_STACK_SIZE
	.align		4
.L_19:
        /*0078*/ 	.byte	0x04, 0x12
        /*007a*/ 	.short	(.L_21 - .L_20)
	.align		4
.L_20:
        /*007c*/ 	.word	index@(fill_with)
        /*0080*/ 	.word	0x00000000
.L_21:


//--------------------- .nv.compat                --------------------------
	.section	.nv.compat,"",@"SHT_CUDA_COMPAT_INFO"
	.align	4
        /*0000*/ 	.byte	0x02, 0x09, 0x00, 0x00, 0x02, 0x02, 0x01, 0x00, 0x02, 0x05, 0x05, 0x00, 0x03, 0x07, 0x01, 0x01
        /*0010*/ 	.byte	0x02, 0x03, 0x00, 0x00, 0x02, 0x06, 0x01, 0x00, 0x04, 0x0b, 0x08, 0x00, 0x09, 0x00, 0x00, 0x00
        /*0020*/ 	.byte	0x00, 0x00, 0x00, 0x00


//--------------------- .nv.info.min_to_backward  --------------------------
	.section	.nv.info.min_to_backward,"",@"SHT_CUDA_INFO"
	.sectionflags	@""
	.align	4


	//----- nvinfo : EIATTR_CUDA_API_VERSION
	.align		4
        /*0000*/ 	.byte	0x04, 0x37
        /*0002*/ 	.short	(.L_23 - .L_22)
.L_22:
        /*0004*/ 	.word	0x00000082


	//----- nvinfo : EIATTR_KPARAM_INFO
	.align		4
.L_23:
        /*0008*/ 	.byte	0x04, 0x17
        /*000a*/ 	.short	(.L_25 - .L_24)
.L_24:
        /*000c*/ 	.word	0x00000000
        /*0010*/ 	.short	0x0008
        /*0012*/ 	.short	0x0040
        /*0014*/ 	.byte	0x00, 0xf5, 0x21, 0x00


	//----- nvinfo : EIATTR_KPARAM_INFO
	.align		4
.L_25:
        /*0018*/ 	.byte	0x04, 0x17
        /*001a*/ 	.short	(.L_27 - .L_26)
.L_26:
        /*001c*/ 	.word	0x00000000
        /*0020*/ 	.short	0x0007
        /*0022*/ 	.short	0x0038
        /*0024*/ 	.byte	0x00, 0xf5, 0x21, 0x00


	//----- nvinfo : EIATTR_KPARAM_INFO
	.align		4
.L_27:
        /*0028*/ 	.byte	0x04, 0x17
        /*002a*/ 	.short	(.L_29 - .L_28)
.L_28:
        /*002c*/ 	.word	0x00000000
        /*0030*/ 	.short	0x0006
        /*0032*/ 	.short	0x0030
        /*0034*/ 	.byte	0x00, 0xf5, 0x21, 0x00


	//----- nvinfo : EIATTR_KPARAM_INFO
	.align		4
.L_29:
        /*0038*/ 	.byte	0x04, 0x17
        /*003a*/ 	.short	(.L_31 - .L_30)
.L_30:
        /*003c*/ 	.word	0x00000000
        /*0040*/ 	.short	0x0005
        /*0042*/ 	.short	0x0028
        /*0044*/ 	.byte	0x00, 0xf5, 0x21, 0x00


	//----- nvinfo : EIATTR_KPARAM_INFO
	.align		4
.L_31:
        /*0048*/ 	.byte	0x04, 0x17
        /*004a*/ 	.short	(.L_33 - .L_32)
.L_32:
        /*004c*/ 	.word	0x00000000
        /*0050*/ 	.short	0x0004
        /*0052*/ 	.short	0x0020
        /*0054*/ 	.byte	0x00, 0xf5, 0x21, 0x00


	//----- nvinfo : EIATTR_KPARAM_INFO
	.align		4
.L_33:
        /*0058*/ 	.byte	0x04, 0x17
        /*005a*/ 	.short	(.L_35 - .L_34)
.L_34:
        /*005c*/ 	.word	0x00000000
        /*0060*/ 	.short	0x0003
        /*0062*/ 	.short	0x0018
        /*0064*/ 	.byte	0x00, 0xf5, 0x21, 0x00


	//----- nvinfo : EIATTR_KPARAM_INFO
	.align		4
.L_35:
        /*0068*/ 	.byte	0x04, 0x17
        /*006a*/ 	.short	(.L_37 - .L_36)
.L_36:
        /*006c*/ 	.word	0x00000000
        /*0070*/ 	.short	0x0002
        /*0072*/ 	.short	0x0010
        /*0074*/ 	.byte	0x00, 0xf5, 0x21, 0x00


	//----- nvinfo : EIATTR_KPARAM_INFO
	.align		4
.L_37:
        /*0078*/ 	.byte	0x04, 0x17
        /*007a*/ 	.short	(.L_39 - .L_38)
.L_38:
        /*007c*/ 	.word	0x00000000
        /*0080*/ 	.short	0x0001
        /*0082*/ 	.short	0x0008
        /*0084*/ 	.byte	0x00, 0xf0, 0x21, 0x00


	//----- nvinfo : EIATTR_KPARAM_INFO
	.align		4
.L_39:
        /*0088*/ 	.byte	0x04, 0x17
        /*008a*/ 	.short	(.L_41 - .L_40)
.L_40:
        /*008c*/ 	.word	0x00000000
        /*0090*/ 	.short	0x0000
        /*0092*/ 	.short	0x0000
        /*0094*/ 	.byte	0x00, 0xf0, 0x21, 0x00


	//----- nvinfo : EIATTR_SPARSE_MMA_MASK
	.align		4
.L_41:
        /*0098*/ 	.byte	0x03, 0x50
        /*009a*/ 	.short	0x0000


	//----- nvinfo : EIATTR_MAXREG_COUNT
	.align		4
        /*009c*/ 	.byte	0x03, 0x1b
        /*009e*/ 	.short	0x00ff


	//----- nvinfo : EIATTR_MERCURY_ISA_VERSION
	.align		4
        /*00a0*/ 	.byte	0x03, 0x5f
        /*00a2*/ 	.short	0x0101


	//----- nvinfo : EIATTR_VRC_CTA_INIT_COUNT
	.align		4
        /*00a4*/ 	.byte	0x02, 0x4a
	.zero		1
	.zero		1


	//----- nvinfo : EIATTR_EXIT_INSTR_OFFSETS
	.align		4
        /*00a8*/ 	.byte	0x04, 0x1c
        /*00aa*/ 	.short	(.L_43 - .L_42)


	//   ....[0]....
.L_42:
        /*00ac*/ 	.word	0x00000080


	//   ....[1]....
        /*00b0*/ 	.word	0x00000a50


	//----- nvinfo : EIATTR_CRS_STACK_SIZE
	.align		4
.L_43:
        /*00b4*/ 	.byte	0x04, 0x1e
        /*00b6*/ 	.short	(.L_45 - .L_44)
.L_44:
        /*00b8*/ 	.word	0x00000000


	//----- nvinfo : EIATTR_CBANK_PARAM_SIZE
	.align		4
.L_45:
        /*00bc*/ 	.byte	0x03, 0x19
        /*00be*/ 	.short	0x0048


	//----- nvinfo : EIATTR_PARAM_CBANK
	.align		4
        /*00c0*/ 	.byte	0x04, 0x0a
        /*00c2*/ 	.short	(.L_47 - .L_46)
	.align		4
.L_46:
        /*00c4*/ 	.word	index@(.nv.constant0.min_to_backward)
        /*00c8*/ 	.short	0x0380
        /*00ca*/ 	.short	0x0048


	//----- nvinfo : EIATTR_SW_WAR
	.align		4
.L_47:
        /*00cc*/ 	.byte	0x04, 0x36
        /*00ce*/ 	.short	(.L_49 - .L_48)
.L_48:
        /*00d0*/ 	.word	0x00000008
.L_49:


//--------------------- .nv.info.min_to_forward   --------------------------
	.section	.nv.info.min_to_forward,"",@"SHT_CUDA_INFO"
	.sectionflags	@""
	.align	4


	//----- nvinfo : EIATTR_CUDA_API_VERSION
	.align		4
        /*0000*/ 	.byte	0x04, 0x37
        /*0002*/ 	.short	(.L_51 - .L_50)
.L_50:
        /*0004*/ 	.word	0x00000082


	//----- nvinfo : EIATTR_KPARAM_INFO
	.align		4
.L_51:
        /*0008*/ 	.byte	0x04, 0x17
        /*000a*/ 	.short	(.L_53 - .L_52)
.L_52:
        /*000c*/ 	.word	0x00000000
        /*0010*/ 	.short	0x0006
        /*0012*/ 	.short	0x0030
        /*0014*/ 	.byte	0x00, 0xf5, 0x21, 0x00


	//----- nvinfo : EIATTR_KPARAM_INFO
	.align		4
.L_53:
        /*0018*/ 	.byte	0x04, 0x17
        /*001a*/ 	.short	(.L_55 - .L_54)
.L_54:
        /*001c*/ 	.word	0x00000000
        /*0020*/ 	.short	0x0005
        /*0022*/ 	.short	0x0028
        /*0024*/ 	.byte	0x00, 0xf5, 0x21, 0x00


	//----- nvinfo : EIATTR_KPARAM_INFO
	.align		4
.L_55:
        /*0028*/ 	.byte	0x04, 0x17
        /*002a*/ 	.short	(.L_57 - .L_56)
.L_56:
        /*002c*/ 	.word	0x00000000
        /*0030*/ 	.short	0x0004
        /*0032*/ 	.short	0x0020
        /*0034*/ 	.byte	0x00, 0xf5, 0x21, 0x00


	//----- nvinfo : EIATTR_KPARAM_INFO
	.align		4
.L_57:
        /*0038*/ 	.byte	0x04, 0x17
        /*003a*/ 	.short	(.L_59 - .L_58)
.L_58:
        /*003c*/ 	.word	0x00000000
        /*0040*/ 	.short	0x0003
        /*0042*/ 	.short	0x0018
        /*0044*/ 	.byte	0x00, 0xf5, 0x21, 0x00


	//----- nvinfo : EIATTR_KPARAM_INFO
	.align		4
.L_59:
        /*0048*/ 	.byte	0x04, 0x17
        /*004a*/ 	.short	(.L_61 - .L_60)
.L_60:
        /*004c*/ 	.word	0x00000000
        /*0050*/ 	.short	0x0002
        /*0052*/ 	.short	0x0010
        /*0054*/ 	.byte	0x00, 0xf5, 0x21, 0x00


	//----- nvinfo : EIATTR_KPARAM_INFO
	.align		4
.L_61:
        /*0058*/ 	.byte	0x04, 0x17
        /*005a*/ 	.short	(.L_63 - .L_62)
.L_62:
        /*005c*/ 	.word	0x00000000
        /*0060*/ 	.short	0x0001
        /*0062*/ 	.short	0x0008
        /*0064*/ 	.byte	0x00, 0xf0, 0x21, 0x00


	//----- nvinfo : EIATTR_KPARAM_INFO
	.align		4
.L_63:
        /*0068*/ 	.byte	0x04, 0x17
        /*006a*/ 	.short	(.L_65 - .L_64)
.L_64:
        /*006c*/ 	.word	0x00000000
        /*0070*/ 	.short	0x0000
        /*0072*/ 	.short	0x0000
        /*0074*/ 	.byte	0x00, 0xf0, 0x21, 0x00


	//----- nvinfo : EIATTR_SPARSE_MMA_MASK
	.align		4
.L_65:
        /*0078*/ 	.byte	0x03, 0x50
        /*007a*/ 	.short	0x0000


	//----- nvinfo : EIATTR_MAXREG_COUNT
	.align		4
        /*007c*/ 	.byte	0x03, 0x1b
        /*007e*/ 	.short	0x00ff


	//----- nvinfo : EIATTR_MERCURY_ISA_VERSION
	.align		4
        /*0080*/ 	.byte	0x03, 0x5f
        /*0082*/ 	.short	0x0101


	//----- nvinfo : EIATTR_VRC_CTA_INIT_COUNT
	.align		4
        /*0084*/ 	.byte	0x02, 0x4a
	.zero		1
	.zero		1


	//----- nvinfo : EIATTR_EXIT_INSTR_OFFSETS
	.align		4
        /*0088*/ 	.byte	0x04, 0x1c
        /*008a*/ 	.short	(.L_67 - .L_66)


	//   ....[0]....
.L_66:
        /*008c*/ 	.word	0x00000080


	//   ....[1]....
        /*0090*/ 	.word	0x00000990


	//   ....[2]....
        /*0094*/ 	.word	0x000009b0


	//----- nvinfo : EIATTR_CRS_STACK_SIZE
	.align		4
.L_67:
        /*0098*/ 	.byte	0x04, 0x1e
        /*009a*/ 	.short	(.L_69 - .L_68)
.L_68:
        /*009c*/ 	.word	0x00000000


	//----- nvinfo : EIATTR_CBANK_PARAM_SIZE
	.align		4
.L_69:
        /*00a0*/ 	.byte	0x03, 0x19
        /*00a2*/ 	.short	0x0038


	//----- nvinfo : EIATTR_PARAM_CBANK
	.align		4
        /*00a4*/ 	.byte	0x04, 0x0a
        /*00a6*/ 	.short	(.L_71 - .L_70)
	.align		4
.L_70:
        /*00a8*/ 	.word	index@(.nv.constant0.min_to_forward)
        /*00ac*/ 	.short	0x0380
        /*00ae*/ 	.short	0x0038


	//----- nvinfo : EIATTR_SW_WAR
	.align		4
.L_71:
        /*00b0*/ 	.byte	0x04, 0x36
        /*00b2*/ 	.short	(.L_73 - .L_72)
.L_72:
        /*00b4*/ 	.word	0x00000008
.L_73:


//--------------------- .nv.info.fill_with        --------------------------
	.section	.nv.info.fill_with,"",@"SHT_CUDA_INFO"
	.sectionflags	@""
	.align	4


	//----- nvinfo : EIATTR_CUDA_API_VERSION
	.align		4
        /*0000*/ 	.byte	0x04, 0x37
        /*0002*/ 	.short	(.L_75 - .L_74)
.L_74:
        /*0004*/ 	.word	0x00000082


	//----- nvinfo : EIATTR_KPARAM_INFO
	.align		4
.L_75:
        /*0008*/ 	.byte	0x04, 0x17
        /*000a*/ 	.short	(.L_77 - .L_76)
.L_76:
        /*000c*/ 	.word	0x00000000
        /*0010*/ 	.short	0x0002
        /*0012*/ 	.short	0x0010
        /*0014*/ 	.byte	0x00, 0xf0, 0x21, 0x00


	//----- nvinfo : EIATTR_KPARAM_INFO
	.align		4
.L_77:
        /*0018*/ 	.byte	0x04, 0x17
        /*001a*/ 	.short	(.L_79 - .L_78)
.L_78:
        /*001c*/ 	.word	0x00000000
        /*0020*/ 	.short	0x0001
        /*0022*/ 	.short	0x0008
        /*0024*/ 	.byte	0x00, 0xf0, 0x11, 0x00


	//----- nvinfo : EIATTR_KPARAM_INFO
	.align		4
.L_79:
        /*0028*/ 	.byte	0x04, 0x17
        /*002a*/ 	.short	(.L_81 - .L_80)
.L_80:
        /*002c*/ 	.word	0x00000000
        /*0030*/ 	.short	0x0000
        /*0032*/ 	.short	0x0000
        /*0034*/ 	.byte	0x00, 0xf5, 0x21, 0x00


	//----- nvinfo : EIATTR_SPARSE_MMA_MASK
	.align		4
.L_81:
        /*0038*/ 	.byte	0x03, 0x50
        /*003a*/ 	.short	0x0000


	//----- nvinfo : EIATTR_MAXREG_COUNT
	.align		4
        /*003c*/ 	.byte	0x03, 0x1b
        /*003e*/ 	.short	0x00ff


	//----- nvinfo : EIATTR_MERCURY_ISA_VERSION
	.align		4
        /*0040*/ 	.byte	0x03, 0x5f
        /*0042*/ 	.short	0x0101


	//----- nvinfo : EIATTR_VRC_CTA_INIT_COUNT
	.align		4
        /*0044*/ 	.byte	0x02, 0x4a
	.zero		1
	.zero		1


	//----- nvinfo : EIATTR_EXIT_INSTR_OFFSETS
	.align		4
        /*0048*/ 	.byte	0x04, 0x1c
        /*004a*/ 	.short	(.L_83 - .L_82)


	//   ....[0]....
.L_82:
        /*004c*/ 	.word	0x00000080


	//   ....[1]....
        /*0050*/ 	.word	0x000000f0


	//----- nvinfo : EIATTR_CBANK_PARAM_SIZE
	.align		4
.L_83:
        /*0054*/ 	.byte	0x03, 0x19
        /*0056*/ 	.short	0x0018


	//----- nvinfo : EIATTR_PARAM_CBANK
	.align		4
        /*0058*/ 	.byte	0x04, 0x0a
        /*005a*/ 	.short	(.L_85 - .L_84)
	.align		4
.L_84:
        /*005c*/ 	.word	index@(.nv.constant0.fill_with)
        /*0060*/ 	.short	0x0380
        /*0062*/ 	.short	0x0018


	//----- nvinfo : EIATTR_SW_WAR
	.align		4
.L_85:
        /*0064*/ 	.byte	0x04, 0x36
        /*0066*/ 	.short	(.L_87 - .L_86)
.L_86:
        /*0068*/ 	.word	0x00000008
.L_87:


//--------------------- .nv.callgraph             --------------------------
	.section	.nv.callgraph,"",@"SHT_CUDA_CALLGRAPH"
	.align	4
	.sectionentsize	8
	.align		4
        /*0000*/ 	.word	0x00000000
	.align		4
        /*0004*/ 	.word	0xffffffff
	.align		4
        /*0008*/ 	.word	0x00000000
	.align		4
        /*000c*/ 	.word	0xfffffffe
	.align		4
        /*0010*/ 	.word	0x00000000
	.align		4
        /*0014*/ 	.word	0xfffffffd
	.align		4
        /*0018*/ 	.word	0x00000000
	.align		4
        /*001c*/ 	.word	0xfffffffc


//--------------------- .text.min_to_backward     --------------------------
	.section	.text.min_to_backward,"ax",@progbits
	.align	128
        .global         min_to_backward
        .type           min_to_backward,@function
        .size           min_to_backward,(.L_x_20 - min_to_backward)
        .other          min_to_backward,@"STO_CUDA_ENTRY STV_DEFAULT"
min_to_backward:
.text.min_to_backward:
[----:B------:R-:W-:Y:S01]  /*0000*/  LDC R1, c[0x0][0x37c] ;  /* 0x0000df00ff017b82 */ /* 0x000fe20000000800 */
[----:B------:R-:W0:Y:S07]  /*0010*/  S2R R3, SR_TID.X ;  /* 0x0000000000037919 */ /* 0x000e2e0000002100 */
[----:B------:R-:W0:Y:S01]  /*0020*/  S2UR UR4, SR_CTAID.X ;  /* 0x00000000000479c3 */ /* 0x000e220000002500 */
[----:B------:R-:W1:Y:S07]  /*0030*/  LDCU.64 UR6, c[0x0][0x380] ;  /* 0x00007000ff0677ac */ /* 0x000e6e0008000a00 */
[----:B------:R-:W0:Y:S02]  /*0040*/  LDC R0, c[0x0][0x360] ;  /* 0x0000d800ff007b82 */ /* 0x000e240000000800 */
[----:B0-----:R-:W-:-:S05]  /*0050*/  IMAD R0, R0, UR4, R3 ;  /* 0x0000000400007c24 */ /* 0x001fca000f8e0203 */
[----:B-1----:R-:W-:-:S04]  /*0060*/  ISETP.GE.U32.AND P0, PT, R0, UR6, PT ;  /* 0x0000000600007c0c */ /* 0x002fc8000bf06070 */
[----:B------:R-:W-:-:S13]  /*0070*/  ISETP.GE.U32.AND.EX P0, PT, RZ, UR7, PT, P0 ;  /* 0x00000007ff007c0c */ /* 0x000fda000bf06100 */
[----:B------:R-:W-:Y:S05]  /*0080*/  @P0 EXIT ;  /* 0x000000000000094d */ /* 0x000fea0003800000 */
[----:B------:R-:W0:Y:S01]  /*0090*/  LDCU.64 UR8, c[0x0][0x388] ;  /* 0x00007100ff0877ac */ /* 0x000e220008000a00 */
[----:B------:R-:W-:Y:S01]  /*00a0*/  CS2R R8, SRZ ;  /* 0x0000000000087805 */ /* 0x000fe2000001ff00 */
[----:B------:R-:W1:Y:S01]  /*00b0*/  LDCU.64 UR10, c[0x0][0x358] ;  /* 0x00006b00ff0a77ac */ /* 0x000e620008000a00 */
[----:B------:R-:W-:Y:S01]  /*00c0*/  UMOV UR5, URZ ;  /* 0x000000ff00057c82 */ /* 0x000fe20008000000 */
[----:B0-----:R-:W-:-:S04]  /*00d0*/  UISETP.NE.U32.AND UP0, UPT, UR8, URZ, UPT ;  /* 0x000000ff0800728c */ /* 0x001fc8000bf05070 */
[----:B------:R-:W-:-:S09]  /*00e0*/  UISETP.NE.AND.EX UP0, UPT, UR9, URZ, UPT, UP0 ;  /* 0x000000ff0900728c */ /* 0x000fd2000bf05300 */
[----:B-1----:R-:W-:Y:S05]  /*00f0*/  BRA.U !UP0, `(.L_x_0) ;  /* 0x0000000108f47547 */ /* 0x002fea000b800000 */
[----:B------:R-:W0:Y:S01]  /*0100*/  LDC.64 R12, c[0x0][0x3a8] ;  /* 0x0000ea00ff0c7b82 */ /* 0x000e220000000a00 */
[----:B------:R-:W-:Y:S01]  /*0110*/  IMAD.MOV.U32 R3, RZ, RZ, R0 ;  /* 0x000000ffff037224 */ /* 0x000fe200078e0000 */
[----:B------:R-:W1:Y:S01]  /*0120*/  LDCU.64 UR8, c[0x0][0x388] ;  /* 0x00007100ff0877ac */ /* 0x000e620008000a00 */
[----:B------:R-:W-:Y:S01]  /*0130*/  IMAD.MOV.U32 R6, RZ, RZ, RZ ;  /* 0x000000ffff067224 */ /* 0x000fe200078e00ff */
[----:B------:R-:W2:Y:S01]  /*0140*/  LDCU.64 UR12, c[0x0][0x390] ;  /* 0x00007200ff0c77ac */ /* 0x000ea20008000a00 */
[----:B------:R-:W-:-:S05]  /*0150*/  UMOV UR4, URZ ;  /* 0x000000ff00047c82 */ /* 0x000fca0008000000 */
.L_x_3:
[----:B------:R-:W-:Y:S02]  /*0160*/  LOP3.LUT R7, RZ, R8, RZ, 0x33, !PT ;  /* 0x00000008ff077212 */ /* 0x000fe400078e33ff */
[----:B------:R-:W-:Y:S02]  /*0170*/  LOP3.LUT R2, RZ, R9, RZ, 0x33, !PT ;  /* 0x00000009ff027212 */ /* 0x000fe400078e33ff */
[----:B-1----:R-:W-:-:S04]  /*0180*/  IADD3 R7, P0, PT, R7, UR8, RZ ;  /* 0x0000000807077c10 */ /* 0x002fc8000ff1e0ff */
[----:B------:R-:W-:Y:S01]  /*0190*/  IADD3.X R2, PT, PT, R2, UR9, RZ, P0, !PT ;  /* 0x0000000902027c10 */ /* 0x000fe200087fe4ff */
[----:B------:R-:W-:-:S03]  /*01a0*/  IMAD.SHL.U32 R8, R7, 0x8, RZ ;  /* 0x0000000807087824 */ /* 0x000fc600078e00ff */
[----:B------:R-:W-:Y:S02]  /*01b0*/  SHF.L.U64.HI R2, R7, 0x3, R2 ;  /* 0x0000000307027819 */ /* 0x000fe40000010202 */
[----:B------:R-:W-:Y:S02]  /*01c0*/  LOP3.LUT R8, R8, 0xfffffff8, RZ, 0xc0, !PT ;  /* 0xfffffff808087812 */ /* 0x000fe400078ec0ff */
[----:B------:R-:W-:Y:S02]  /*01d0*/  LOP3.LUT R2, R2, 0x7, RZ, 0xc0, !PT ;  /* 0x0000000702027812 */ /* 0x000fe400078ec0ff */
[----:B--2---:R-:W-:-:S04]  /*01e0*/  IADD3 R8, P0, PT, R8, UR12, RZ ;  /* 0x0000000c08087c10 */ /* 0x004fc8000ff1e0ff */
[----:B------:R-:W-:-:S06]  /*01f0*/  IADD3.X R9, PT, PT, R2, UR13, RZ, P0, !PT ;  /* 0x0000000d02097c10 */ /* 0x000fcc00087fe4ff */
[----:B------:R-:W2:Y:S02]  /*0200*/  LDG.E.64 R8, desc[UR10][R8.64] ;  /* 0x0000000a08087981 */ /* 0x000ea4000c1e1b00 */
[----:B--2---:R-:W-:-:S13]  /*0210*/  ISETP.NE.U32.AND P0, PT, R9, RZ, PT ;  /* 0x000000ff0900720c */ /* 0x004fda0003f05070 */
[----:B------:R-:W-:Y:S05]  /*0220*/  @P0 BRA `(.L_x_1) ;  /* 0x0000000000540947 */ /* 0x000fea0003800000 */
[----:B------:R-:W1:Y:S01]  /*0230*/  I2F.U32.RP R2, R8 ;  /* 0x0000000800027306 */ /* 0x000e620000209000 */
[----:B------:R-:W-:Y:S01]  /*0240*/  IMAD.MOV R9, RZ, RZ, -R8 ;  /* 0x000000ffff097224 */ /* 0x000fe200078e0a08 */
[----:B------:R-:W-:-:S06]  /*0250*/  ISETP.NE.U32.AND P2, PT, R8, RZ, PT ;  /* 0x000000ff0800720c */ /* 0x000fcc0003f45070 */
[----:B-1----:R-:W1:Y:S02]  /*0260*/  MUFU.RCP R2, R2 ;  /* 0x0000000200027308 */ /* 0x002e640000001000 */
[----:B-1----:R-:W-:-:S06]  /*0270*/  IADD3 R4, PT, PT, R2, 0xffffffe, RZ ;  /* 0x0ffffffe02047810 */ /* 0x002fcc0007ffe0ff */
[----:B------:R1:W2:Y:S02]  /*0280*/  F2I.FTZ.U32.TRUNC.NTZ R5, R4 ;  /* 0x0000000400057305 */ /* 0x0002a4000021f000 */
[----:B-1----:R-:W-:Y:S02]  /*0290*/  IMAD.MOV.U32 R4, RZ, RZ, RZ ;  /* 0x000000ffff047224 */ /* 0x002fe400078e00ff */
[----:B--2---:R-:W-:-:S04]  /*02a0*/  IMAD R9, R9, R5, RZ ;  /* 0x0000000509097224 */ /* 0x004fc800078e02ff */
[----:B------:R-:W-:-:S06]  /*02b0*/  IMAD.HI.U32 R10, R5, R9, R4 ;  /* 0x00000009050a7227 */ /* 0x000fcc00078e0004 */
[----:B------:R-:W-:-:S04]  /*02c0*/  IMAD.HI.U32 R10, R10, R3, RZ ;  /* 0x000000030a0a7227 */ /* 0x000fc800078e00ff */
[----:B------:R-:W-:-:S04]  /*02d0*/  IMAD.MOV R5, RZ, RZ, -R10 ;  /* 0x000000ffff057224 */ /* 0x000fc800078e0a0a */
[----:B------:R-:W-:-:S05]  /*02e0*/  IMAD R5, R8, R5, R3 ;  /* 0x0000000508057224 */ /* 0x000fca00078e0203 */
[----:B------:R-:W-:-:S13]  /*02f0*/  ISETP.GE.U32.AND P0, PT, R5, R8, PT ;  /* 0x000000080500720c */ /* 0x000fda0003f06070 */
[----:B------:R-:W-:Y:S01]  /*0300*/  @P0 IADD3 R5, PT, PT, -R8, R5, RZ ;  /* 0x0000000508050210 */ /* 0x000fe20007ffe1ff */
[----:B------:R-:W-:-:S03]  /*0310*/  @P0 VIADD R10, R10, 0x1 ;  /* 0x000000010a0a0836 */ /* 0x000fc60000000000 */
[----:B------:R-:W-:-:S13]  /*0320*/  ISETP.GE.U32.AND P1, PT, R5, R8, PT ;  /* 0x000000080500720c */ /* 0x000fda0003f26070 */
[----:B------:R-:W-:Y:S01]  /*0330*/  @P1 VIADD R10, R10, 0x1 ;  /* 0x000000010a0a1836 */ /* 0x000fe20000000000 */
[----:B------:R-:W-:-:S05]  /*0340*/  @!P2 LOP3.LUT R10, RZ, R8, RZ, 0x33, !PT ;  /* 0x00000008ff0aa212 */ /* 0x000fca00078e33ff */
[----:B------:R-:W-:-:S04]  /*0350*/  IMAD.MOV R2, RZ, RZ, -R10 ;  /* 0x000000ffff027224 */ /* 0x000fc800078e0a0a */
[----:B------:R-:W-:Y:S01]  /*0360*/  IMAD R8, R8, R2, R3 ;  /* 0x0000000208087224 */ /* 0x000fe200078e0203 */
[----:B------:R-:W-:Y:S06]  /*0370*/  BRA `(.L_x_2) ;  /* 0x0000000000187947 */ /* 0x000fec0003800000 */
.L_x_1:
[----:B------:R-:W-:Y:S01]  /*0380*/  MOV R4, R8 ;  /* 0x0000000800047202 */ /* 0x000fe20000000f00 */
[----:B------:R-:W-:Y:S01]  /*0390*/  IMAD.MOV.U32 R5, RZ, RZ, R9 ;  /* 0x000000ffff057224 */ /* 0x000fe200078e0009 */
[----:B------:R-:W-:-:S07]  /*03a0*/  MOV R2, 0x3c0 ;  /* 0x000003c000027802 */ /* 0x000fce0000000f00 */
[----:B0-----:R-:W-:Y:S05]  /*03b0*/  CALL.REL.NOINC `($__internal_0_$__cuda_sm20_div_u64) ;  /* 0x0000000400a87944 */ /* 0x001fea0003c00000 */
[----:B------:R-:W-:-:S04]  /*03c0*/  IMAD.MOV R2, RZ, RZ, -R10 ;  /* 0x000000ffff027224 */ /* 0x000fc800078e0a0a */
[----:B------:R-:W-:-:S07]  /*03d0*/  IMAD R8, R8, R2, R3 ;  /* 0x0000000208087224 */ /* 0x000fce00078e0203 */
.L_x_2:
[----:B0-----:R-:W-:-:S04]  /*03e0*/  LEA R4, P0, R7, R12, 0x3 ;  /* 0x0000000c07047211 */ /* 0x001fc800078018ff */
[----:B------:R-:W-:-:S06]  /*03f0*/  LEA.HI.X R5, R7, R13, RZ, 0x3, P0 ;  /* 0x0000000d07057211 */ /* 0x000fcc00000f1cff */
[----:B------:R-:W2:Y:S01]  /*0400*/  LDG.E R5, desc[UR10][R4.64] ;  /* 0x0000000a04057981 */ /* 0x000ea2000c1e1900 */
[----:B------:R-:W-:Y:S01]  /*0410*/  UIADD3 UR6, UPT, UPT, UR4, 0x1, URZ ;  /* 0x0000000104067890 */ /* 0x000fe2000fffe0ff */
[----:B------:R-:W-:Y:S01]  /*0420*/  IMAD.MOV.U32 R3, RZ, RZ, R10 ;  /* 0x000000ffff037224 */ /* 0x000fe200078e000a */
[----:B------:R-:W-:Y:S02]  /*0430*/  UMOV UR7, URZ ;  /* 0x000000ff00077c82 */ /* 0x000fe40008000000 */
[----:B------:R-:W-:Y:S01]  /*0440*/  UISETP.GE.U32.AND UP0, UPT, UR6, UR8, UPT ;  /* 0x000000080600728c */ /* 0x000fe2000bf06070 */
[----:B------:R-:W-:Y:S02]  /*0450*/  IMAD.U32 R9, RZ, RZ, UR7 ;  /* 0x00000007ff097e24 */ /* 0x000fe4000f8e00ff */
[----:B------:R-:W-:Y:S01]  /*0460*/  UMOV UR4, UR6 ;  /* 0x0000000600047c82 */ /* 0x000fe20008000000 */
[----:B------:R-:W-:Y:S01]  /*0470*/  UISETP.GE.U32.AND.EX UP0, UPT, URZ, UR9, UPT, UP0 ;  /* 0x00000009ff00728c */ /* 0x000fe2000bf06100 */
[----:B--2---:R-:W-:Y:S01]  /*0480*/  IMAD R6, R5, R8, R6 ;  /* 0x0000000805067224 */ /* 0x004fe200078e0206 */
[----:B------:R-:W-:-:S07]  /*0490*/  MOV R8, UR6 ;  /* 0x0000000600087c02 */ /* 0x000fce0008000f00 */
[----:B------:R-:W-:Y:S05]  /*04a0*/  BRA.U !UP0, `(.L_x_3) ;  /* 0xfffffffd082c7547 */ /* 0x000fea000b83ffff */
[----:B------:R-:W-:Y:S02]  /*04b0*/  IMAD.MOV.U32 R8, RZ, RZ, R6 ;  /* 0x000000ffff087224 */ /* 0x000fe400078e0006 */
[----:B------:R-:W-:-:S07]  /*04c0*/  IMAD.MOV.U32 R9, RZ, RZ, RZ ;  /* 0x000000ffff097224 */ /* 0x000fce00078e00ff */
.L_x_0:
[----:B------:R-:W-:Y:S01]  /*04d0*/  UISETP.NE.U32.AND UP0, UPT, UR8, URZ, UPT ;  /* 0x000000ff0800728c */ /* 0x000fe2000bf05070 */
[----:B------:R-:W-:-:S03]  /*04e0*/  CS2R R2, SRZ ;  /* 0x0000000000027805 */ /* 0x000fc6000001ff00 */
[----:B------:R-:W-:-:S09]  /*04f0*/  UISETP.NE.AND.EX UP0, UPT, UR9, URZ, UPT, UP0 ;  /* 0x000000ff0900728c */ /* 0x000fd2000bf05300 */
[----:B------:R-:W-:Y:S05]  /*0500*/  BRA.U !UP0, `(.L_x_4) ;  /* 0x0000000108f87547 */ /* 0x000fea000b800000 */
[----:B------:R-:W0:Y:S01]  /*0510*/  LDC.64 R12, c[0x0][0x3c0] ;  /* 0x0000f000ff0c7b82 */ /* 0x000e220000000a00 */
[----:B------:R-:W-:Y:S01]  /*0520*/  HFMA2 R6, -RZ, RZ, 0, 0 ;  /* 0x00000000ff067431 */ /* 0x000fe200000001ff */
[----:B------:R-:W1:Y:S01]  /*0530*/  LDCU.64 UR12, c[0x0][0x388] ;  /* 0x00007100ff0c77ac */ /* 0x000e620008000a00 */
[----:B------:R-:W2:Y:S01]  /*0540*/  LDCU.64 UR8, c[0x0][0x390] ;  /* 0x00007200ff0877ac */ /* 0x000ea20008000a00 */
[----:B------:R-:W-:-:S05]  /*0550*/  UMOV UR4, URZ ;  /* 0x000000ff00047c82 */ /* 0x000fca0008000000 */
.L_x_7:
        /* <DEDUP_REMOVED lines=17> */
[----:B-1----:R-:W-:-:S06]  /*0670*/  VIADD R2, R4, 0xffffffe ;  /* 0x0ffffffe04027836 */ /* 0x002fcc0000000000 */
[----:B------:R1:W2:Y:S02]  /*0680*/  F2I.FTZ.U32.TRUNC.NTZ R3, R2 ;  /* 0x0000000200037305 */ /* 0x0002a4000021f000 */
[----:B-1----:R-:W-:Y:S02]  /*0690*/  HFMA2 R2, -RZ, RZ, 0, 0 ;  /* 0x00000000ff027431 */ /* 0x002fe400000001ff */
[----:B--2---:R-:W-:-:S04]  /*06a0*/  IMAD R5, R5, R3, RZ ;  /* 0x0000000305057224 */ /* 0x004fc800078e02ff */
[----:B------:R-:W-:-:S06]  /*06b0*/  IMAD.HI.U32 R3, R3, R5, R2 ;  /* 0x0000000503037227 */ /* 0x000fcc00078e0002 */
[----:B------:R-:W-:-:S04]  /*06c0*/  IMAD.HI.U32 R3, R3, R0, RZ ;  /* 0x0000000003037227 */ /* 0x000fc800078e00ff */
[----:B------:R-:W-:-:S04]  /*06d0*/  IMAD.MOV R5, RZ, RZ, -R3 ;  /* 0x000000ffff057224 */ /* 0x000fc800078e0a03 */
[----:B------:R-:W-:-:S05]  /*06e0*/  IMAD R5, R14, R5, R0 ;  /* 0x000000050e057224 */ /* 0x000fca00078e0200 */
[----:B------:R-:W-:-:S13]  /*06f0*/  ISETP.GE.U32.AND P0, PT, R5, R14, PT ;  /* 0x0000000e0500720c */ /* 0x000fda0003f06070 */
[----:B------:R-:W-:Y:S02]  /*0700*/  @P0 IMAD.IADD R5, R5, 0x1, -R14 ;  /* 0x0000000105050824 */ /* 0x000fe400078e0a0e */
[----:B------:R-:W-:-:S03]  /*0710*/  @P0 VIADD R3, R3, 0x1 ;  /* 0x0000000103030836 */ /* 0x000fc60000000000 */
[----:B------:R-:W-:-:S13]  /*0720*/  ISETP.GE.U32.AND P1, PT, R5, R14, PT ;  /* 0x0000000e0500720c */ /* 0x000fda0003f26070 */
[----:B------:R-:W-:Y:S02]  /*0730*/  @P1 IADD3 R3, PT, PT, R3, 0x1, RZ ;  /* 0x0000000103031810 */ /* 0x000fe40007ffe0ff */
[----:B------:R-:W-:-:S05]  /*0740*/  @!P2 LOP3.LUT R3, RZ, R14, RZ, 0x33, !PT ;  /* 0x0000000eff03a212 */ /* 0x000fca00078e33ff */
[----:B------:R-:W-:-:S04]  /*0750*/  IMAD.MOV R5, RZ, RZ, -R3 ;  /* 0x000000ffff057224 */ /* 0x000fc800078e0a03 */
[----:B------:R-:W-:Y:S01]  /*0760*/  IMAD R14, R14, R5, R0 ;  /* 0x000000050e0e7224 */ /* 0x000fe200078e0200 */
[----:B------:R-:W-:Y:S06]  /*0770*/  BRA `(.L_x_6) ;  /* 0x0000000000207947 */ /* 0x000fec0003800000 */
.L_x_5:
[----:B------:R-:W-:Y:S01]  /*0780*/  IMAD.MOV.U32 R3, RZ, RZ, R0 ;  /* 0x000000ffff037224 */ /* 0x000fe200078e0000 */
[----:B------:R-:W-:Y:S01]  /*0790*/  MOV R5, R15 ;  /* 0x0000000f00057202 */ /* 0x000fe20000000f00 */
[----:B------:R-:W-:Y:S01]  /*07a0*/  IMAD.MOV.U32 R4, RZ, RZ, R14 ;  /* 0x000000ffff047224 */ /* 0x000fe200078e000e */
[----:B------:R-:W-:-:S07]  /*07b0*/  MOV R2, 0x7d0 ;  /* 0x000007d000027802 */ /* 0x000fce0000000f00 */
[----:B0-----:R-:W-:Y:S05]  /*07c0*/  CALL.REL.NOINC `($__internal_0_$__cuda_sm20_div_u64) ;  /* 0x0000000000a47944 */ /* 0x001fea0003c00000 */
[--C-:B------:R-:W-:Y:S02]  /*07d0*/  IMAD.MOV R5, RZ, RZ, -R10.reuse ;  /* 0x000000ffff057224 */ /* 0x100fe400078e0a0a */
[----:B------:R-:W-:Y:S02]  /*07e0*/  IMAD.MOV.U32 R3, RZ, RZ, R10 ;  /* 0x000000ffff037224 */ /* 0x000fe400078e000a */
[----:B------:R-:W-:-:S07]  /*07f0*/  IMAD R14, R14, R5, R0 ;  /* 0x000000050e0e7224 */ /* 0x000fce00078e0200 */
.L_x_6:
[----:B0-----:R-:W-:-:S04]  /*0800*/  LEA R4, P0, R7, R12, 0x3 ;  /* 0x0000000c07047211 */ /* 0x001fc800078018ff */
[----:B------:R-:W-:-:S06]  /*0810*/  LEA.HI.X R5, R7, R13, RZ, 0x3, P0 ;  /* 0x0000000d07057211 */ /* 0x000fcc00000f1cff */
[----:B------:R-:W2:Y:S01]  /*0820*/  LDG.E R5, desc[UR10][R4.64] ;  /* 0x0000000a04057981 */ /* 0x000ea2000c1e1900 */
[----:B------:R-:W-:Y:S01]  /*0830*/  UIADD3 UR6, UPT, UPT, UR4, 0x1, URZ ;  /* 0x0000000104067890 */ /* 0x000fe2000fffe0ff */
[----:B------:R-:W-:Y:S01]  /*0840*/  IMAD.MOV.U32 R0, RZ, RZ, R3 ;  /* 0x000000ffff007224 */ /* 0x000fe200078e0003 */
[----:B------:R-:W-:Y:S02]  /*0850*/  UMOV UR7, URZ ;  /* 0x000000ff00077c82 */ /* 0x000fe40008000000 */
[----:B------:R-:W-:Y:S01]  /*0860*/  UISETP.GE.U32.AND UP0, UPT, UR6, UR12, UPT ;  /* 0x0000000c0600728c */ /* 0x000fe2000bf06070 */
[----:B------:R-:W-:Y:S01]  /*0870*/  IMAD.U32 R3, RZ, RZ, UR7 ;  /* 0x00000007ff037e24 */ /* 0x000fe2000f8e00ff */
[----:B------:R-:W-:Y:S01]  /*0880*/  MOV R2, UR6 ;  /* 0x0000000600027c02 */ /* 0x000fe20008000f00 */
[----:B------:R-:W-:Y:S01]  /*0890*/  UMOV UR4, UR6 ;  /* 0x0000000600047c82 */ /* 0x000fe20008000000 */
[----:B------:R-:W-:Y:S01]  /*08a0*/  UISETP.GE.U32.AND.EX UP0, UPT, URZ, UR13, UPT, UP0 ;  /* 0x0000000dff00728c */ /* 0x000fe2000bf06100 */
[----:B--2---:R-:W-:-:S08]  /*08b0*/  IMAD R6, R5, R14, R6 ;  /* 0x0000000e05067224 */ /* 0x004fd000078e0206 */
[----:B------:R-:W-:Y:S05]  /*08c0*/  BRA.U !UP0, `(.L_x_7) ;  /* 0xfffffffd08247547 */ /* 0x000fea000b83ffff */
[----:B------:R-:W-:Y:S02]  /*08d0*/  IMAD.MOV.U32 R2, RZ, RZ, R6 ;  /* 0x000000ffff027224 */ /* 0x000fe400078e0006 */
[----:B------:R-:W-:-:S07]  /*08e0*/  IMAD.MOV.U32 R3, RZ, RZ, RZ ;  /* 0x000000ffff037224 */ /* 0x000fce00078e00ff */
.L_x_4:
[----:B------:R-:W0:Y:S01]  /*08f0*/  LDCU.64 UR8, c[0x0][0x3b0] ;  /* 0x00007600ff0877ac */ /* 0x000e220008000a00 */
[----:B------:R-:W-:Y:S01]  /*0900*/  IMAD.SHL.U32 R11, R2, 0x4, RZ ;  /* 0x00000004020b7824 */ /* 0x000fe200078e00ff */
[C---:B------:R-:W-:Y:S01]  /*0910*/  SHF.L.U32 R0, R8.reuse, 0x2, RZ ;  /* 0x0000000208007819 */ /* 0x040fe200000006ff */
[----:B------:R-:W1:Y:S01]  /*0920*/  LDCU.64 UR6, c[0x0][0x398] ;  /* 0x00007300ff0677ac */ /* 0x000e620008000a00 */
[----:B------:R-:W-:Y:S02]  /*0930*/  SHF.L.U64.HI R9, R8, 0x2, R9 ;  /* 0x0000000208097819 */ /* 0x000fe40000010209 */
[----:B------:R-:W-:Y:S02]  /*0940*/  SHF.L.U64.HI R8, R2, 0x2, R3 ;  /* 0x0000000202087819 */ /* 0x000fe40000010203 */
[----:B0-----:R-:W-:Y:S02]  /*0950*/  IADD3 R4, P1, PT, R11, UR8, RZ ;  /* 0x000000080b047c10 */ /* 0x001fe4000ff3e0ff */
[----:B-1----:R-:W-:-:S02]  /*0960*/  IADD3 R2, P0, PT, R0, UR6, RZ ;  /* 0x0000000600027c10 */ /* 0x002fc4000ff1e0ff */
[----:B------:R-:W-:Y:S02]  /*0970*/  IADD3.X R5, PT, PT, R8, UR9, RZ, P1, !PT ;  /* 0x0000000908057c10 */ /* 0x000fe40008ffe4ff */
[----:B------:R-:W-:Y:S01]  /*0980*/  IADD3.X R3, PT, PT, R9, UR7, RZ, P0, !PT ;  /* 0x0000000709037c10 */ /* 0x000fe200087fe4ff */
[----:B------:R-:W0:Y:S03]  /*0990*/  LDCU.64 UR6, c[0x0][0x3a0] ;  /* 0x00007400ff0677ac */ /* 0x000e260008000a00 */
[----:B------:R-:W2:Y:S04]  /*09a0*/  LDG.E R5, desc[UR10][R4.64] ;  /* 0x0000000a04057981 */ /* 0x000ea8000c1e1900 */
[----:B------:R-:W2:Y:S02]  /*09b0*/  LDG.E R2, desc[UR10][R2.64] ;  /* 0x0000000a02027981 */ /* 0x000ea4000c1e1900 */
[----:B--2---:R-:W-:-:S13]  /*09c0*/  FSETP.NEU.AND P0, PT, R2, R5, PT ;  /* 0x000000050200720b */ /* 0x004fda0003f0d000 */
[----:B------:R-:W1:Y:S02]  /*09d0*/  @!P0 LDC.64 R6, c[0x0][0x3b8] ;  /* 0x0000ee00ff068b82 */ /* 0x000e640000000a00 */
[----:B-1----:R-:W-:Y:S01]  /*09e0*/  @!P0 IADD3 R6, P1, PT, R11, R6, RZ ;  /* 0x000000060b068210 */ /* 0x002fe20007f3e0ff */
[----:B------:R-:W-:-:S04]  /*09f0*/  IMAD.MOV.U32 R11, RZ, RZ, RZ ;  /* 0x000000ffff0b7224 */ /* 0x000fc800078e00ff */
[----:B------:R-:W-:-:S05]  /*0a00*/  @!P0 IMAD.X R7, R8, 0x1, R7, P1 ;  /* 0x0000000108078824 */ /* 0x000fca00008e0607 */
[----:B------:R-:W2:Y:S01]  /*0a10*/  @!P0 LDG.E R11, desc[UR10][R6.64] ;  /* 0x0000000a060b8981 */ /* 0x000ea2000c1e1900 */
[----:B0-----:R-:W-:-:S04]  /*0a20*/  IADD3 R8, P0, PT, R0, UR6, RZ ;  /* 0x0000000600087c10 */ /* 0x001fc8000ff1e0ff */
[----:B------:R-:W-:-:S05]  /*0a30*/  IADD3.X R9, PT, PT, R9, UR7, RZ, P0, !PT ;  /* 0x0000000709097c10 */ /* 0x000fca00087fe4ff */
[----:B--2---:R-:W-:Y:S01]  /*0a40*/  REDG.E.ADD.F32.FTZ.RN.STRONG.GPU desc[UR10][R8.64], R11 ;  /* 0x0000000b080079a6 */ /* 0x004fe2000c12f30a */
[----:B------:R-:W-:Y:S05]  /*0a50*/  EXIT ;  /* 0x000000000000794d */ /* 0x000fea0003800000 */
        .weak           $__internal_0_$__cuda_sm20_div_u64
        .type           $__internal_0_$__cuda_sm20_div_u64,@function
        .size           $__internal_0_$__cuda_sm20_div_u64,(.L_x_20 - $__internal_0_$__cuda_sm20_div_u64)
$__internal_0_$__cuda_sm20_div_u64:
[----:B------:R-:W0:Y:S08]  /*0a60*/  I2F.U64.RP R18, R4 ;  /* 0x0000000400127312 */ /* 0x000e300000309000 */
[----:B0-----:R-:W0:Y:S02]  /*0a70*/  MUFU.RCP R18, R18 ;  /* 0x0000001200127308 */ /* 0x001e240000001000 */
[----:B0-----:R-:W-:-:S06]  /*0a80*/  IADD3 R10, PT, PT, R18, 0x1ffffffe, RZ ;  /* 0x1ffffffe120a7810 */ /* 0x001fcc0007ffe0ff */
[----:B------:R-:W0:Y:S02]  /*0a90*/  F2I.U64.TRUNC R10, R10 ;  /* 0x0000000a000a7311 */ /* 0x000e24000020d800 */
[----:B0-----:R-:W-:-:S04]  /*0aa0*/  IMAD.WIDE.U32 R16, R10, R4, RZ ;  /* 0x000000040a107225 */ /* 0x001fc800078e00ff */
[----:B------:R-:W-:Y:S01]  /*0ab0*/  IMAD R17, R10, R5, R17 ;  /* 0x000000050a117224 */ /* 0x000fe200078e0211 */
[----:B------:R-:W-:-:S03]  /*0ac0*/  IADD3 R19, P0, PT, RZ, -R16, RZ ;  /* 0x80000010ff137210 */ /* 0x000fc60007f1e0ff */
[----:B------:R-:W-:Y:S02]  /*0ad0*/  IMAD R17, R11, R4, R17 ;  /* 0x000000040b117224 */ /* 0x000fe400078e0211 */
[----:B------:R-:W-:-:S04]  /*0ae0*/  IMAD.HI.U32 R16, R10, R19, RZ ;  /* 0x000000130a107227 */ /* 0x000fc800078e00ff */
[----:B------:R-:W-:Y:S02]  /*0af0*/  IMAD.X R21, RZ, RZ, ~R17, P0 ;  /* 0x000000ffff157224 */ /* 0x000fe400000e0e11 */
[----:B------:R-:W-:Y:S02]  /*0b00*/  IMAD.MOV.U32 R17, RZ, RZ, R10 ;  /* 0x000000ffff117224 */ /* 0x000fe400078e000a */
[-C--:B------:R-:W-:Y:S02]  /*0b10*/  IMAD R23, R11, R21.reuse, RZ ;  /* 0x000000150b177224 */ /* 0x080fe400078e02ff */
[----:B------:R-:W-:-:S04]  /*0b20*/  IMAD.WIDE.U32 R16, P0, R10, R21, R16 ;  /* 0x000000150a107225 */ /* 0x000fc80007800010 */
[----:B------:R-:W-:-:S04]  /*0b30*/  IMAD.HI.U32 R16, P1, R11, R19, R16 ;  /* 0x000000130b107227 */ /* 0x000fc80007820010 */
[----:B------:R-:W-:Y:S01]  /*0b40*/  IMAD.HI.U32 R19, R11, R21, RZ ;  /* 0x000000150b137227 */ /* 0x000fe200078e00ff */
[----:B------:R-:W-:-:S04]  /*0b50*/  IADD3 R17, P2, PT, R23, R16, RZ ;  /* 0x0000001017117210 */ /* 0x000fc80007f5e0ff */
[----:B------:R-:W-:Y:S01]  /*0b60*/  IADD3.X R19, PT, PT, R19, R11, RZ, P0, !PT ;  /* 0x0000000b13137210 */ /* 0x000fe200007fe4ff */
[----:B------:R-:W-:-:S03]  /*0b70*/  IMAD.WIDE.U32 R10, R17, R4, RZ ;  /* 0x00000004110a7225 */ /* 0x000fc600078e00ff */
[----:B------:R-:W-:Y:S01]  /*0b80*/  IADD3.X R19, PT, PT, RZ, RZ, R19, P2, P1 ;  /* 0x000000ffff137210 */ /* 0x000fe200017e2413 */
[----:B------:R-:W-:Y:S01]  /*0b90*/  IMAD R16, R17, R5, R11 ;  /* 0x0000000511107224 */ /* 0x000fe200078e020b */
[----:B------:R-:W-:-:S03]  /*0ba0*/  IADD3 R11, P0, PT, RZ, -R10, RZ ;  /* 0x8000000aff0b7210 */ /* 0x000fc60007f1e0ff */
[----:B------:R-:W-:Y:S02]  /*0bb0*/  IMAD R10, R19, R4, R16 ;  /* 0x00000004130a7224 */ /* 0x000fe400078e0210 */
[----:B------:R-:W-:-:S04]  /*0bc0*/  IMAD.HI.U32 R16, R17, R11, RZ ;  /* 0x0000000b11107227 */ /* 0x000fc800078e00ff */
[----:B------:R-:W-:-:S04]  /*0bd0*/  IMAD.X R10, RZ, RZ, ~R10, P0 ;  /* 0x000000ffff0a7224 */ /* 0x000fc800000e0e0a */
[----:B------:R-:W-:-:S04]  /*0be0*/  IMAD.WIDE.U32 R16, P0, R17, R10, R16 ;  /* 0x0000000a11107225 */ /* 0x000fc80007800010 */
[C---:B------:R-:W-:Y:S02]  /*0bf0*/  IMAD R21, R19.reuse, R10, RZ ;  /* 0x0000000a13157224 */ /* 0x040fe400078e02ff */
[----:B------:R-:W-:-:S04]  /*0c00*/  IMAD.HI.U32 R16, P1, R19, R11, R16 ;  /* 0x0000000b13107227 */ /* 0x000fc80007820010 */
[----:B------:R-:W-:Y:S02]  /*0c10*/  HFMA2 R11, -RZ, RZ, 0, 0 ;  /* 0x00000000ff0b7431 */ /* 0x000fe400000001ff */
[----:B------:R-:W-:Y:S01]  /*0c20*/  IMAD.HI.U32 R10, R19, R10, RZ ;  /* 0x0000000a130a7227 */ /* 0x000fe200078e00ff */
[----:B------:R-:W-:-:S03]  /*0c30*/  IADD3 R16, P2, PT, R21, R16, RZ ;  /* 0x0000001015107210 */ /* 0x000fc60007f5e0ff */
[----:B------:R-:W-:Y:S02]  /*0c40*/  IMAD.X R19, R10, 0x1, R19, P0 ;  /* 0x000000010a137824 */ /* 0x000fe400000e0613 */
[----:B------:R-:W-:-:S03]  /*0c50*/  IMAD.HI.U32 R10, R16, R3, RZ ;  /* 0x00000003100a7227 */ /* 0x000fc600078e00ff */
[----:B------:R-:W-:Y:S01]  /*0c60*/  IADD3.X R19, PT, PT, RZ, RZ, R19, P2, P1 ;  /* 0x000000ffff137210 */ /* 0x000fe200017e2413 */
[----:B------:R-:W-:-:S04]  /*0c70*/  IMAD.WIDE.U32 R10, R16, UR5, R10 ;  /* 0x00000005100a7c25 */ /* 0x000fc8000f8e000a */
[C---:B------:R-:W-:Y:S02]  /*0c80*/  IMAD R17, R19.reuse, UR5, RZ ;  /* 0x0000000513117c24 */ /* 0x040fe4000f8e02ff */
[----:B------:R-:W-:-:S04]  /*0c90*/  IMAD.HI.U32 R10, P0, R19, R3, R10 ;  /* 0x00000003130a7227 */ /* 0x000fc8000780000a */
[----:B------:R-:W-:Y:S01]  /*0ca0*/  IMAD.HI.U32 R16, R19, UR5, RZ ;  /* 0x0000000513107c27 */ /* 0x000fe2000f8e00ff */
[----:B------:R-:W-:-:S03]  /*0cb0*/  IADD3 R17, P1, PT, R17, R10, RZ ;  /* 0x0000000a11117210 */ /* 0x000fc60007f3e0ff */
[----:B------:R-:W-:Y:S02]  /*0cc0*/  IMAD.X R16, RZ, RZ, R16, P0 ;  /* 0x000000ffff107224 */ /* 0x000fe400000e0610 */
[----:B------:R-:W-:-:S04]  /*0cd0*/  IMAD.WIDE.U32 R10, R17, R4, RZ ;  /* 0x00000004110a7225 */ /* 0x000fc800078e00ff */
[----:B------:R-:W-:Y:S01]  /*0ce0*/  IMAD.X R19, RZ, RZ, R16, P1 ;  /* 0x000000ffff137224 */ /* 0x000fe200008e0610 */
[----:B------:R-:W-:Y:S01]  /*0cf0*/  IADD3 R21, P1, PT, -R10, R3, RZ ;  /* 0x000000030a157210 */ /* 0x000fe20007f3e1ff */
[C---:B------:R-:W-:Y:S02]  /*0d00*/  IMAD R11, R17.reuse, R5, R11 ;  /* 0x00000005110b7224 */ /* 0x040fe400078e020b */
[----:B------:R-:W-:Y:S01]  /*0d10*/  VIADD R10, R17, 0x1 ;  /* 0x00000001110a7836 */ /* 0x000fe20000000000 */
[-C--:B------:R-:W-:Y:S01]  /*0d20*/  ISETP.GE.U32.AND P0, PT, R21, R4.reuse, PT ;  /* 0x000000041500720c */ /* 0x080fe20003f06070 */
[----:B------:R-:W-:-:S05]  /*0d30*/  IMAD R11, R19, R4, R11 ;  /* 0x00000004130b7224 */ /* 0x000fca00078e020b */
[----:B------:R-:W-:Y:S02]  /*0d40*/  IADD3.X R18, PT, PT, ~R11, UR5, RZ, P1, !PT ;  /* 0x000000050b127c10 */ /* 0x000fe40008ffe5ff */
[----:B------:R-:W-:Y:S02]  /*0d50*/  IADD3 R11, P1, PT, -R4, R21, RZ ;  /* 0x00000015040b7210 */ /* 0x000fe40007f3e1ff */
[----:B------:R-:W-:Y:S02]  /*0d60*/  ISETP.GE.U32.AND.EX P0, PT, R18, R5, PT, P0 ;  /* 0x000000051200720c */ /* 0x000fe40003f06100 */
[----:B------:R-:W-:Y:S02]  /*0d70*/  IADD3.X R16, PT, PT, ~R5, R18, RZ, P1, !PT ;  /* 0x0000001205107210 */ /* 0x000fe40000ffe5ff */
[----:B------:R-:W-:Y:S02]  /*0d80*/  SEL R11, R11, R21, P0 ;  /* 0x000000150b0b7207 */ /* 0x000fe40000000000 */
[----:B------:R-:W-:-:S02]  /*0d90*/  SEL R17, R10, R17, P0 ;  /* 0x000000110a117207 */ /* 0x000fc40000000000 */
[----:B------:R-:W-:Y:S02]  /*0da0*/  SEL R16, R16, R18, P0 ;  /* 0x0000001210107207 */ /* 0x000fe40000000000 */
[----:B------:R-:W-:Y:S01]  /*0db0*/  ISETP.GE.U32.AND P0, PT, R11, R4, PT ;  /* 0x000000040b00720c */ /* 0x000fe20003f06070 */
[----:B------:R-:W-:Y:S01]  /*0dc0*/  VIADD R10, R17, 0x1 ;  /* 0x00000001110a7836 */ /* 0x000fe20000000000 */
[----:B------:R-:W-:Y:S02]  /*0dd0*/  ISETP.NE.U32.AND P1, PT, R4, RZ, PT ;  /* 0x000000ff0400720c */ /* 0x000fe40003f25070 */
[----:B------:R-:W-:Y:S02]  /*0de0*/  ISETP.GE.U32.AND.EX P0, PT, R16, R5, PT, P0 ;  /* 0x000000051000720c */ /* 0x000fe40003f06100 */
[----:B------:R-:W-:Y:S01]  /*0df0*/  ISETP.NE.AND.EX P1, PT, R5, RZ, PT, P1 ;  /* 0x000000ff0500720c */ /* 0x000fe20003f25310 */
[----:B------:R-:W-:Y:S01]  /*0e00*/  IMAD.MOV.U32 R5, RZ, RZ, 0x0 ;  /* 0x00000000ff057424 */ /* 0x000fe200078e00ff */
[----:B------:R-:W-:-:S02]  /*0e10*/  MOV R4, R2 ;  /* 0x0000000200047202 */ /* 0x000fc40000000f00 */
[----:B------:R-:W-:-:S04]  /*0e20*/  SEL R10, R10, R17, P0 ;  /* 0x000000110a0a7207 */ /* 0x000fc80000000000 */
[----:B------:R-:W-:Y:S01]  /*0e30*/  SEL R10, R10, 0xffffffff, P1 ;  /* 0xffffffff0a0a7807 */ /* 0x000fe20000800000 */
[----:B------:R-:W-:Y:S06]  /*0e40*/  RET.REL.NODEC R4 `(min_to_backward) ;  /* 0xfffffff0046c7950 */ /* 0x000fec0003c3ffff */
.L_x_8:
[----:B------:R-:W-:-:S00]  /*0e50*/  BRA `(.L_x_8) ;  /* 0xfffffffc00fc7947 */ /* 0x000fc0000383ffff */
[----:B------:R-:W-:-:S00]  /*0e60*/  NOP ;  /* 0x0000000000007918 */ /* 0x000fc00000000000 */
        /* <DEDUP_REMOVED lines=9> */
.L_x_20:


//--------------------- .text.min_to_forward      --------------------------
	.section	.text.min_to_forward,"ax",@progbits
	.align	128
        .global         min_to_forward
        .type           min_to_forward,@function
        .size           min_to_forward,(.L_x_21 - min_to_forward)
        .other          min_to_forward,@"STO_CUDA_ENTRY STV_DEFAULT"
min_to_forward:
.text.min_to_forward:
        /* <DEDUP_REMOVED lines=22> */
.L_x_12:
        /* <DEDUP_REMOVED lines=34> */
.L_x_10:
[----:B------:R-:W-:Y:S01]  /*0380*/  MOV R4, R8 ;  /* 0x0000000800047202 */ /* 0x000fe20000000f00 */
[----:B------:R-:W-:Y:S01]  /*0390*/  IMAD.MOV.U32 R5, RZ, RZ, R9 ;  /* 0x000000ffff057224 */ /* 0x000fe200078e0009 */
[----:B------:R-:W-:-:S07]  /*03a0*/  MOV R2, 0x3c0 ;  /* 0x000003c000027802 */ /* 0x000fce0000000f00 */
[----:B0-----:R-:W-:Y:S05]  /*03b0*/  CALL.REL.NOINC `($__internal_1_$__cuda_sm20_div_u64) ;  /* 0x0000000400807944 */ /* 0x001fea0003c00000 */
[----:B------:R-:W-:-:S04]  /*03c0*/  IMAD.MOV R2, RZ, RZ, -R10 ;  /* 0x000000ffff027224 */ /* 0x000fc800078e0a0a */
[----:B------:R-:W-:-:S07]  /*03d0*/  IMAD R8, R8, R2, R3 ;  /* 0x0000000208087224 */ /* 0x000fce00078e0203 */
.L_x_11:
        /* <DEDUP_REMOVED lines=15> */
.L_x_9:
        /* <DEDUP_REMOVED lines=9> */
.L_x_16:
        /* <DEDUP_REMOVED lines=34> */
.L_x_14:
[----:B------:R-:W-:Y:S01]  /*0780*/  IMAD.MOV.U32 R3, RZ, RZ, R0 ;  /* 0x000000ffff037224 */ /* 0x000fe200078e0000 */
[----:B------:R-:W-:Y:S01]  /*0790*/  MOV R4, R14 ;  /* 0x0000000e00047202 */ /* 0x000fe20000000f00 */
[----:B------:R-:W-:Y:S01]  /*07a0*/  IMAD.MOV.U32 R5, RZ, RZ, R15 ;  /* 0x000000ffff057224 */ /* 0x000fe200078e000f */
[----:B------:R-:W-:-:S07]  /*07b0*/  MOV R2, 0x7d0 ;  /* 0x000007d000027802 */ /* 0x000fce0000000f00 */
[----:B0-----:R-:W-:Y:S05]  /*07c0*/  CALL.REL.NOINC `($__internal_1_$__cuda_sm20_div_u64) ;  /* 0x00000000007c7944 */ /* 0x001fea0003c00000 */
[----:B------:R-:W-:Y:S01]  /*07d0*/  IMAD.MOV R5, RZ, RZ, -R10 ;  /* 0x000000ffff057224 */ /* 0x000fe200078e0a0a */
[----:B------:R-:W-:-:S03]  /*07e0*/  MOV R3, R10 ;  /* 0x0000000a00037202 */ /* 0x000fc60000000f00 */
[----:B------:R-:W-:-:S07]  /*07f0*/  IMAD R14, R14, R5, R0 ;  /* 0x000000050e0e7224 */ /* 0x000fce00078e0200 */
.L_x_15:
[----:B0-----:R-:W-:-:S04]  /*0800*/  LEA R4, P0, R7, R12, 0x3 ;  /* 0x0000000c07047211 */ /* 0x001fc800078018ff */
[----:B------:R-:W-:-:S06]  /*0810*/  LEA.HI.X R5, R7, R13, RZ, 0x3, P0 ;  /* 0x0000000d07057211 */ /* 0x000fcc00000f1cff */
[----:B------:R-:W2:Y:S01]  /*0820*/  LDG.E R5, desc[UR10][R4.64] ;  /* 0x0000000a04057981 */ /* 0x000ea2000c1e1900 */
[----:B------:R-:W-:Y:S01]  /*0830*/  UIADD3 UR6, UPT, UPT, UR4, 0x1, URZ ;  /* 0x0000000104067890 */ /* 0x000fe2000fffe0ff */
[----:B------:R-:W-:Y:S01]  /*0840*/  IMAD.MOV.U32 R0, RZ, RZ, R3 ;  /* 0x000000ffff007224 */ /* 0x000fe200078e0003 */
[----:B------:R-:W-:Y:S02]  /*0850*/  UMOV UR7, URZ ;  /* 0x000000ff00077c82 */ /* 0x000fe40008000000 */
[----:B------:R-:W-:Y:S01]  /*0860*/  UISETP.GE.U32.AND UP0, UPT, UR6, UR12, UPT ;  /* 0x0000000c0600728c */ /* 0x000fe2000bf06070 */
[----:B------:R-:W-:Y:S01]  /*0870*/  MOV R3, UR7 ;  /* 0x0000000700037c02 */ /* 0x000fe20008000f00 */
[----:B------:R-:W-:Y:S01]  /*0880*/  IMAD.U32 R2, RZ, RZ, UR6 ;  /* 0x00000006ff027e24 */ /* 0x000fe2000f8e00ff */
[----:B------:R-:W-:Y:S01]  /*0890*/  UMOV UR4, UR6 ;  /* 0x0000000600047c82 */ /* 0x000fe20008000000 */
[----:B------:R-:W-:Y:S01]  /*08a0*/  UISETP.GE.U32.AND.EX UP0, UPT, URZ, UR13, UPT, UP0 ;  /* 0x0000000dff00728c */ /* 0x000fe2000bf06100 */
[----:B--2---:R-:W-:-:S08]  /*08b0*/  IMAD R6, R5, R14, R6 ;  /* 0x0000000e05067224 */ /* 0x004fd000078e0206 */
[----:B------:R-:W-:Y:S05]  /*08c0*/  BRA.U !UP0, `(.L_x_16) ;  /* 0xfffffffd08247547 */ /* 0x000fea000b83ffff */
[----:B------:R-:W-:Y:S02]  /*08d0*/  IMAD.MOV.U32 R2, RZ, RZ, R6 ;  /* 0x000000ffff027224 */ /* 0x000fe400078e0006 */
[----:B------:R-:W-:-:S07]  /*08e0*/  IMAD.MOV.U32 R3, RZ, RZ, RZ ;  /* 0x000000ffff037224 */ /* 0x000fce00078e00ff */
.L_x_13:
[----:B------:R-:W0:Y:S02]  /*08f0*/  LDCU.64 UR4, c[0x0][0x398] ;  /* 0x00007300ff0477ac */ /* 0x000e240008000a00 */
[----:B0-----:R-:W-:-:S04]  /*0900*/  LEA R4, P0, R8, UR4, 0x2 ;  /* 0x0000000408047c11 */ /* 0x001fc8000f8010ff */
[----:B------:R-:W-:Y:S01]  /*0910*/  LEA.HI.X R5, R8, UR5, R9, 0x2, P0 ;  /* 0x0000000508057c11 */ /* 0x000fe200080f1409 */
[----:B------:R-:W0:Y:S05]  /*0920*/  LDCU.64 UR4, c[0x0][0x3a8] ;  /* 0x00007500ff0477ac */ /* 0x000e2a0008000a00 */
[----:B------:R-:W2:Y:S01]  /*0930*/  LDG.E R5, desc[UR10][R4.64] ;  /* 0x0000000a04057981 */ /* 0x000ea2000c1e1900 */
[----:B0-----:R-:W-:-:S04]  /*0940*/  LEA R6, P1, R2, UR4, 0x2 ;  /* 0x0000000402067c11 */ /* 0x001fc8000f8210ff */
[----:B------:R-:W-:Y:S02]  /*0950*/  LEA.HI.X R7, R2, UR5, R3, 0x2, P1 ;  /* 0x0000000502077c11 */ /* 0x000fe400088f1403 */
[----:B--2---:R-:W-:-:S13]  /*0960*/  ISETP.GT.AND P0, PT, R5, -0x1, PT ;  /* 0xffffffff0500780c */ /* 0x004fda0003f04270 */
[----:B------:R-:W-:Y:S05]  /*0970*/  @P0 BRA `(.L_x_17) ;  /* 0x0000000000080947 */ /* 0x000fea0003800000 */
[----:B------:R-:W-:Y:S01]  /*0980*/  REDG.E.MAX.STRONG.GPU desc[UR10][R6.64], R5 ;  /* 0x000000050600798e */ /* 0x000fe2000d12e10a */
[----:B------:R-:W-:Y:S05]  /*0990*/  EXIT ;  /* 0x000000000000794d */ /* 0x000fea0003800000 */
.L_x_17:
[----:B------:R-:W-:Y:S01]  /*09a0*/  REDG.E.MIN.S32.STRONG.GPU desc[UR10][R6.64], R5 ;  /* 0x000000050600798e */ /* 0x000fe2000c92e30a */
[----:B------:R-:W-:Y:S05]  /*09b0*/  EXIT ;  /* 0x000000000000794d */ /* 0x000fea0003800000 */
        .weak           $__internal_1_$__cuda_sm20_div_u64
        .type           $__internal_1_$__cuda_sm20_div_u64,@function
        .size           $__internal_1_$__cuda_sm20_div_u64,(.L_x_21 - $__internal_1_$__cuda_sm20_div_u64)
$__internal_1_$__cuda_sm20_div_u64:
        /* <DEDUP_REMOVED lines=62> */
[----:B------:R-:W-:Y:S06]  /*0da0*/  RET.REL.NODEC R4 `(min_to_forward) ;  /* 0xfffffff004947950 */ /* 0x000fec0003c3ffff */
.L_x_18:
        /* <DEDUP_REMOVED lines=13> */
.L_x_21:


//--------------------- .text.fill_with           --------------------------
	.section	.text.fill_with,"ax",@progbits
	.align	128
        .global         fill_with
        .type           fill_with,@function
        .size           fill_with,(.L_x_24 - fill_with)
        .other          fill_with,@"STO_CUDA_ENTRY STV_DEFAULT"
fill_with:
.text.fill_with:
        /* <DEDUP_REMOVED lines=10> */
[----:B------:R-:W1:Y:S01]  /*00a0*/  LDC R5, c[0x0][0x388] ;  /* 0x0000e200ff057b82 */ /* 0x000e620000000800 */
[----:B------:R-:W1:Y:S01]  /*00b0*/  LDCU.64 UR4, c[0x0][0x358] ;  /* 0x00006b00ff0477ac */ /* 0x000e620008000a00 */
[----:B0-----:R-:W-:-:S04]  /*00c0*/  LEA R2, P0, R0, UR6, 0x2 ;  /* 0x0000000600027c11 */ /* 0x001fc8000f8010ff */
[----:B------:R-:W-:-:S05]  /*00d0*/  LEA.HI.X R3, R0, UR7, RZ, 0x2, P0 ;  /* 0x0000000700037c11 */ /* 0x000fca00080f14ff */
[----:B-1----:R-:W-:Y:S01]  /*00e0*/  STG.E desc[UR4][R2.64], R5 ;  /* 0x0000000502007986 */ /* 0x002fe2000c101904 */
[----:B------:R-:W-:Y:S05]  /*00f0*/  EXIT ;  /* 0x000000000000794d */ /* 0x000fea0003800000 */
.L_x_19:
        /* <DEDUP_REMOVED lines=16> */
.L_x_24:


//--------------------- .nv.shared.reserved.0     --------------------------
	.section	.nv.shared.reserved.0,"aw",@nobits
	.weak		__nv_reservedSMEM_offset_0_alias
	.size		__nv_reservedSMEM_offset_0_alias, 0, 64
	.other		__nv_reservedSMEM_offset_0_alias,@"STO_CUDA_RESERVED_SHARED STV_DEFAULT"
__nv_reservedSMEM_offset_0_alias:
	.zero		0
	.zero		64


//--------------------- .nv.constant0.min_to_backward --------------------------
	.section	.nv.constant0.min_to_backward,"a",@progbits
	.sectionflags	@""
	.align	4
.nv.constant0.min_to_backward:
	.zero		968


//--------------------- .nv.constant0.min_to_forward --------------------------
	.section	.nv.constant0.min_to_forward,"a",@progbits
	.sectionflags	@""
	.align	4
.nv.constant0.min_to_forward:
	.zero		952


//--------------------- .nv.constant0.fill_with   --------------------------
	.section	.nv.constant0.fill_with,"a",@progbits
	.sectionflags	@""
	.align	4
.nv.constant0.fill_with:
	.zero		920


//--------------------- SYMBOLS --------------------------

	.type		.nv.reservedSmem.offset0,@object
	.size		.nv.reservedSmem.offset0,0x4
